	.headerflags	@"EF_CUDA_TEXMODE_UNIFIED EF_CUDA_64BIT_ADDRESS EF_CUDA_ACCELERATORS EF_CUDA_SM90 EF_CUDA_VIRTUAL_SM(EF_CUDA_SM90)"
	.elftype	@"ET_EXEC"


//--------------------- .nv.info                  --------------------------
	.section	.nv.info,"",@"SHT_CUDA_INFO"
	.align	4


	//----- nvinfo : EIATTR_REGCOUNT
	.align		4
        /*0000*/ 	.byte	0x04, 0x2f
        /*0002*/ 	.short	(.L_1 - .L_0)
	.align		4
.L_0:
        /*0004*/ 	.word	index@(triton_poi_fused_convolution_0)
        /*0008*/ 	.word	0x0000000c


	//----- nvinfo : EIATTR_MIN_STACK_SIZE
	.align		4
.L_1:
        /*000c*/ 	.byte	0x04, 0x12
        /*000e*/ 	.short	(.L_3 - .L_2)
	.align		4
.L_2:
        /*0010*/ 	.word	index@(triton_poi_fused_convolution_0)
        /*0014*/ 	.word	0x00000000


	//----- nvinfo : EIATTR_FRAME_SIZE
	.align		4
.L_3:
        /*0018*/ 	.byte	0x04, 0x11
        /*001a*/ 	.short	(.L_5 - .L_4)
	.align		4
.L_4:
        /*001c*/ 	.word	index@(triton_poi_fused_convolution_0)
        /*0020*/ 	.word	0x00000000


	//----- nvinfo : EIATTR_MIN_STACK_SIZE
	.align		4
.L_5:
        /*0024*/ 	.byte	0x04, 0x12
        /*0026*/ 	.short	(.L_7 - .L_6)
	.align		4
.L_6:
        /*0028*/ 	.word	index@(triton_poi_fused_convolution_0)
        /*002c*/ 	.word	0x00000000
.L_7:


//--------------------- .nv.info.triton_poi_fused_convolution_0 --------------------------
	.section	.nv.info.triton_poi_fused_convolution_0,"",@"SHT_CUDA_INFO"
	.sectionflags	@""
	.align	4


	//----- nvinfo : EIATTR_CUDA_API_VERSION
	.align		4
        /*0000*/ 	.byte	0x04, 0x37
        /*0002*/ 	.short	(.L_9 - .L_8)
.L_8:
        /*0004*/ 	.word	0x0000007c


	//----- nvinfo : EIATTR_KPARAM_INFO
	.align		4
.L_9:
        /*0008*/ 	.byte	0x04, 0x17
        /*000a*/ 	.short	(.L_11 - .L_10)
.L_10:
        /*000c*/ 	.word	0x00000000
        /*0010*/ 	.short	0x0002
        /*0012*/ 	.short	0x0010
        /*0014*/ 	.byte	0x00, 0xf0, 0x11, 0x00


	//----- nvinfo : EIATTR_KPARAM_INFO
	.align		4
.L_11:
        /*0018*/ 	.byte	0x04, 0x17
        /*001a*/ 	.short	(.L_13 - .L_12)
.L_12:
        /*001c*/ 	.word	0x00000000
        /*0020*/ 	.short	0x0001
        /*0022*/ 	.short	0x0008
        /*0024*/ 	.byte	0x00, 0xf4, 0x21, 0x00


	//----- nvinfo : EIATTR_KPARAM_INFO
	.align		4
.L_13:
        /*0028*/ 	.byte	0x04, 0x17
        /*002a*/ 	.short	(.L_15 - .L_14)
.L_14:
        /*002c*/ 	.word	0x00000000
        /*0030*/ 	.short	0x0000
        /*0032*/ 	.short	0x0000
        /*0034*/ 	.byte	0x00, 0xf4, 0x21, 0x00


	//----- nvinfo : EIATTR_SPARSE_MMA_MASK
	.align		4
.L_15:
        /*0038*/ 	.byte	0x03, 0x50
        /*003a*/ 	.short	0x0000


	//----- nvinfo : EIATTR_MAXREG_COUNT
	.align		4
        /*003c*/ 	.byte	0x03, 0x1b
        /*003e*/ 	.short	0x00ff


	//----- nvinfo : EIATTR_EXIT_INSTR_OFFSETS
	.align		4
        /*0040*/ 	.byte	0x04, 0x1c
        /*0042*/ 	.short	(.L_17 - .L_16)


	//   ....[0]....
.L_16:
        /*0044*/ 	.word	0x00000180


	//----- nvinfo : EIATTR_REQNTID
	.align		4
.L_17:
        /*0048*/ 	.byte	0x04, 0x10
        /*004a*/ 	.short	(.L_19 - .L_18)
.L_18:
        /*004c*/ 	.word	0x00000100
        /*0050*/ 	.word	0x00000001
        /*0054*/ 	.word	0x00000001


	//----- nvinfo : EIATTR_CBANK_PARAM_SIZE
	.align		4
.L_19:
        /*0058*/ 	.byte	0x03, 0x19
        /*005a*/ 	.short	0x0014


	//----- nvinfo : EIATTR_PARAM_CBANK
	.align		4
        /*005c*/ 	.byte	0x04, 0x0a
        /*005e*/ 	.short	(.L_21 - .L_20)
	.align		4
.L_20:
        /*0060*/ 	.word	index@(.nv.constant0.triton_poi_fused_convolution_0)
        /*0064*/ 	.short	0x0210
        /*0066*/ 	.short	0x0014


	//----- nvinfo : EIATTR_SW_WAR
	.align		4
.L_21:
        /*0068*/ 	.byte	0x04, 0x36
        /*006a*/ 	.short	(.L_23 - .L_22)
.L_22:
        /*006c*/ 	.word	0x00000008
.L_23:


//--------------------- .nv.callgraph             --------------------------
	.section	.nv.callgraph,"",@"SHT_CUDA_CALLGRAPH"
	.align	4
	.sectionentsize	8
	.align		4
        /*0000*/ 	.word	0x00000000
	.align		4
        /*0004*/ 	.word	0xffffffff
	.align		4
        /*0008*/ 	.word	0x00000000
	.align		4
        /*000c*/ 	.word	0xfffffffe
	.align		4
        /*0010*/ 	.word	0x00000000
	.align		4
        /*0014*/ 	.word	0xfffffffd
	.align		4
        /*0018*/ 	.word	0x00000000
	.align		4
        /*001c*/ 	.word	0xfffffffc


//--------------------- .text.triton_poi_fused_convolution_0 --------------------------
	.section	.text.triton_poi_fused_convolution_0,"ax",@progbits
	.align	128
        .global         triton_poi_fused_convolution_0
        .type           triton_poi_fused_convolution_0,@function
        .size           triton_poi_fused_convolution_0,(.L_x_1 - triton_poi_fused_convolution_0)
        .other          triton_poi_fused_convolution_0,@"STO_CUDA_ENTRY STV_DEFAULT"
triton_poi_fused_convolution_0:
.text.triton_poi_fused_convolution_0:
[----:B------:R-:W-:Y:S01]  /*0000*/  LDC R1, c[0x0][0x28] ;  /* 0x00000a00ff017b82 */ /* 0x000fe20000000800 */
[----:B------:R-:W1:Y:S07]  /*0010*/  S2R R0, SR_TID.X ;  /* 0x0000000000007919 */ /* 0x000e6e0000002100 */
[----:B------:R-:W2:Y:S01]  /*0020*/  LDC.64 R4, c[0x0][0x218] ;  /* 0x00008600ff047b82 */ /* 0x000ea20000000a00 */
[----:B------:R-:W-:Y:S01]  /*0030*/  ULDC.64 UR4, c[0x0][0x208] ;  /* 0x0000820000047ab9 */ /* 0x000fe20000000a00 */
[----:B------:R-:W3:Y:S01]  /*0040*/  S2R R7, SR_CTAID.X ;  /* 0x0000000000077919 */ /* 0x000ee20000002500 */
[----:B-1----:R-:W-:Y:S01]  /*0050*/  IMAD.SHL.U32 R0, R0, 0x2, RZ ;  /* 0x0000000200007824 */ /* 0x002fe200078e00ff */
[----:B---3--:R-:W-:-:S04]  /*0060*/  SHF.R.S32.HI R2, RZ, 0x16, R7 ;  /* 0x00000016ff027819 */ /* 0x008fc80000011407 */
[----:B------:R-:W-:Y:S02]  /*0070*/  LOP3.LUT R0, R0, 0x1fe, RZ, 0xc0, !PT ;  /* 0x000001fe00007812 */ /* 0x000fe400078ec0ff */
[----:B------:R-:W-:Y:S02]  /*0080*/  SGXT R2, R2, 0x1 ;  /* 0x000000010202781a */ /* 0x000fe40000000200 */
[----:B------:R-:W-:-:S04]  /*0090*/  LEA R7, R7, R0, 0x9 ;  /* 0x0000000007077211 */ /* 0x000fc800078e48ff */
[----:B------:R-:W-:Y:S02]  /*00a0*/  LEA.HI R0, R2, R7, RZ, 0x9 ;  /* 0x0000000702007211 */ /* 0x000fe400078f48ff */
[----:B------:R-:W1:Y:S02]  /*00b0*/  LDC.64 R2, c[0x0][0x210] ;  /* 0x00008400ff027b82 */ /* 0x000e640000000a00 */
[----:B------:R-:W-:-:S05]  /*00c0*/  SHF.R.S32.HI R0, RZ, 0x9, R0 ;  /* 0x00000009ff007819 */ /* 0x000fca0000011400 */
[----:B------:R-:W-:-:S05]  /*00d0*/  IMAD.HI R6, R0, 0x2aaaaaab, RZ ;  /* 0x2aaaaaab00067827 */ /* 0x000fca00078e02ff */
[----:B------:R-:W-:-:S04]  /*00e0*/  SHF.R.U32.HI R9, RZ, 0x1f, R6 ;  /* 0x0000001fff097819 */ /* 0x000fc80000011606 */
[----:B------:R-:W-:-:S05]  /*00f0*/  LEA.HI R9, R6, R9, RZ, 0x19 ;  /* 0x0000000906097211 */ /* 0x000fca00078fc8ff */
[----:B------:R-:W-:Y:S02]  /*0100*/  IMAD R9, R9, -0x300, R0 ;  /* 0xfffffd0009097824 */ /* 0x000fe400078e0200 */
[----:B-1----:R-:W-:-:S04]  /*0110*/  IMAD.WIDE R2, R7, 0x4, R2 ;  /* 0x0000000407027825 */ /* 0x002fc800078e0202 */
[----:B--2---:R-:W-:Y:S01]  /*0120*/  IMAD.WIDE R4, R9, 0x4, R4 ;  /* 0x0000000409047825 */ /* 0x004fe200078e0204 */
[----:B------:R-:W2:Y:S05]  /*0130*/  LDG.E.64 R6, desc[UR4][R2.64] ;  /* 0x0000000402067981 */ /* 0x000eaa000c1e1b00 */
[----:B------:R-:W2:Y:S02]  /*0140*/  LDG.E.EL R4, desc[UR4][R4.64] ;  /* 0x0000000404047981 */ /* 0x000ea4000c2e1900 */
[--C-:B--2---:R-:W-:Y:S01]  /*0150*/  FADD R6, R6, R4.reuse ;  /* 0x0000000406067221 */ /* 0x104fe20000000000 */
[----:B------:R-:W-:-:S05]  /*0160*/  FADD R7, R7, R4 ;  /* 0x0000000407077221 */ /* 0x000fca0000000000 */
[----:B------:R-:W-:Y:S01]  /*0170*/  STG.E.64 desc[UR4][R2.64], R6 ;  /* 0x0000000602007986 */ /* 0x000fe2000c101b04 */
[----:B------:R-:W-:Y:S05]  /*0180*/  EXIT ;  /* 0x000000000000794d */ /* 0x000fea0003800000 */
.L_x_0:
[----:B------:R-:W-:-:S00]  /*0190*/  BRA `(.L_x_0) ;  /* 0xfffffffc00fc7947 */ /* 0x000fc0000383ffff */
[----:B------:R-:W-:-:S00]  /*01a0*/  NOP ;  /* 0x0000000000007918 */ /* 0x000fc00000000000 */
        /* <DEDUP_REMOVED lines=13> */
.L_x_1:


//--------------------- .nv.constant0.triton_poi_fused_convolution_0 --------------------------
	.section	.nv.constant0.triton_poi_fused_convolution_0,"a",@progbits
	.sectionflags	@""
	.align	4
.nv.constant0.triton_poi_fused_convolution_0:
	.zero		548
